//
// Generated by NVIDIA NVVM Compiler
//
// Compiler Build ID: CL-36037853
// Cuda compilation tools, release 12.9, V12.9.86
// Based on NVVM 7.0.1
//

.version 8.8
.target sm_52
.address_size 64

	// .globl	relu_forward

.visible .entry relu_forward(
	.param .u64 relu_forward_param_0,
	.param .u64 relu_forward_param_1,
	.param .u32 relu_forward_param_2
)
{
	.reg .pred 	%p<3>;
	.reg .f32 	%f<3>;
	.reg .b32 	%r<6>;
	.reg .b64 	%rd<8>;


	ld.param.u64 	%rd2, [relu_forward_param_0];
	ld.param.u64 	%rd3, [relu_forward_param_1];
	ld.param.u32 	%r2, [relu_forward_param_2];
	mov.u32 	%r3, %ntid.x;
	mov.u32 	%r4, %ctaid.x;
	mov.u32 	%r5, %tid.x;
	mad.lo.s32 	%r1, %r4, %r3, %r5;
	setp.ge.s32 	%p1, %r1, %r2;
	@%p1 bra 	$L__BB0_4;

	cvta.to.global.u64 	%rd4, %rd2;
	mul.wide.s32 	%rd5, %r1, 4;
	add.s64 	%rd6, %rd4, %rd5;
	ld.global.f32 	%f1, [%rd6];
	setp.gt.f32 	%p2, %f1, 0f00000000;
	cvta.to.global.u64 	%rd7, %rd3;
	add.s64 	%rd1, %rd7, %rd5;
	@%p2 bra 	$L__BB0_3;
	bra.uni 	$L__BB0_2;

$L__BB0_3:
	st.global.f32 	[%rd1], %f1;
	bra.uni 	$L__BB0_4;

$L__BB0_2:
	mul.f32 	%f2, %f1, 0f3C23D70A;
	st.global.f32 	[%rd1], %f2;

$L__BB0_4:
	ret;

}
	// .globl	relu_backward
.visible .entry relu_backward(
	.param .u64 relu_backward_param_0,
	.param .u64 relu_backward_param_1,
	.param .u64 relu_backward_param_2,
	.param .u32 relu_backward_param_3
)
{
	.reg .pred 	%p<3>;
	.reg .f32 	%f<5>;
	.reg .b32 	%r<6>;
	.reg .b64 	%rd<11>;


	ld.param.u64 	%rd1, [relu_backward_param_0];
	ld.param.u64 	%rd2, [relu_backward_param_1];
	ld.param.u64 	%rd3, [relu_backward_param_2];
	ld.param.u32 	%r2, [relu_backward_param_3];
	mov.u32 	%r3, %ctaid.x;
	mov.u32 	%r4, %ntid.x;
	mov.u32 	%r5, %tid.x;
	mad.lo.s32 	%r1, %r3, %r4, %r5;
	setp.ge.s32 	%p1, %r1, %r2;
	@%p1 bra 	$L__BB1_2;

	cvta.to.global.u64 	%rd4, %rd2;
	mul.wide.s32 	%rd5, %r1, 4;
	add.s64 	%rd6, %rd4, %rd5;
	cvta.to.global.u64 	%rd7, %rd1;
	add.s64 	%rd8, %rd7, %rd5;
	ld.global.f32 	%f1, [%rd8];
	setp.gt.f32 	%p2, %f1, 0f00000000;
	selp.f32 	%f2, 0f3F800000, 0f3C23D70A, %p2;
	ld.global.f32 	%f3, [%rd6];
	mul.f32 	%f4, %f3, %f2;
	cvta.to.global.u64 	%rd9, %rd3;
	add.s64 	%rd10, %rd9, %rd5;
	st.global.f32 	[%rd10], %f4;

$L__BB1_2:
	ret;

}
	// .globl	sigmoid_forward
.visible .entry sigmoid_forward(
	.param .u64 sigmoid_forward_param_0,
	.param .u64 sigmoid_forward_param_1,
	.param .u32 sigmoid_forward_param_2
)
{
	.reg .pred 	%p<2>;
	.reg .f32 	%f<20>;
	.reg .b32 	%r<8>;
	.reg .b64 	%rd<8>;


	ld.param.u64 	%rd1, [sigmoid_forward_param_0];
	ld.param.u64 	%rd2, [sigmoid_forward_param_1];
	ld.param.u32 	%r2, [sigmoid_forward_param_2];
	mov.u32 	%r3, %ctaid.x;
	mov.u32 	%r4, %ntid.x;
	mov.u32 	%r5, %tid.x;
	mad.lo.s32 	%r1, %r3, %r4, %r5;
	setp.ge.s32 	%p1, %r1, %r2;
	@%p1 bra 	$L__BB2_2;

	cvta.to.global.u64 	%rd3, %rd1;
	mul.wide.s32 	%rd4, %r1, 4;
	add.s64 	%rd5, %rd3, %rd4;
	ld.global.f32 	%f1, [%rd5];
	neg.f32 	%f2, %f1;
	mov.f32 	%f3, 0f3F000000;
	mov.f32 	%f4, 0f3BBB989D;
	fma.rn.f32 	%f5, %f2, %f4, %f3;
	cvt.sat.f32.f32 	%f6, %f5;
	mov.f32 	%f7, 0f4B400001;
	mov.f32 	%f8, 0f437C0000;
	fma.rm.f32 	%f9, %f6, %f8, %f7;
	add.f32 	%f10, %f9, 0fCB40007F;
	neg.f32 	%f11, %f10;
	mov.f32 	%f12, 0f3FB8AA3B;
	fma.rn.f32 	%f13, %f2, %f12, %f11;
	mov.f32 	%f14, 0f32A57060;
	fma.rn.f32 	%f15, %f2, %f14, %f13;
	mov.b32 	%r6, %f9;
	shl.b32 	%r7, %r6, 23;
	mov.b32 	%f16, %r7;
	ex2.approx.ftz.f32 	%f17, %f15;
	fma.rn.f32 	%f18, %f17, %f16, 0f3F800000;
	rcp.rn.f32 	%f19, %f18;
	cvta.to.global.u64 	%rd6, %rd2;
	add.s64 	%rd7, %rd6, %rd4;
	st.global.f32 	[%rd7], %f19;

$L__BB2_2:
	ret;

}
	// .globl	sigmoid_backward
.visible .entry sigmoid_backward(
	.param .u64 sigmoid_backward_param_0,
	.param .u64 sigmoid_backward_param_1,
	.param .u64 sigmoid_backward_param_2,
	.param .u32 sigmoid_backward_param_3
)
{
	.reg .pred 	%p<2>;
	.reg .f32 	%f<25>;
	.reg .b32 	%r<8>;
	.reg .b64 	%rd<11>;


	ld.param.u64 	%rd1, [sigmoid_backward_param_0];
	ld.param.u64 	%rd2, [sigmoid_backward_param_1];
	ld.param.u64 	%rd3, [sigmoid_backward_param_2];
	ld.param.u32 	%r2, [sigmoid_backward_param_3];
	mov.u32 	%r3, %ctaid.x;
	mov.u32 	%r4, %ntid.x;
	mov.u32 	%r5, %tid.x;
	mad.lo.s32 	%r1, %r3, %r4, %r5;
	setp.ge.s32 	%p1, %r1, %r2;
	@%p1 bra 	$L__BB3_2;

	cvta.to.global.u64 	%rd4, %rd1;
	mul.wide.s32 	%rd5, %r1, 4;
	add.s64 	%rd6, %rd4, %rd5;
	ld.global.f32 	%f1, [%rd6];
	neg.f32 	%f2, %f1;
	mov.f32 	%f3, 0f3F000000;
	mov.f32 	%f4, 0f3BBB989D;
	fma.rn.f32 	%f5, %f2, %f4, %f3;
	cvt.sat.f32.f32 	%f6, %f5;
	mov.f32 	%f7, 0f4B400001;
	mov.f32 	%f8, 0f437C0000;
	fma.rm.f32 	%f9, %f6, %f8, %f7;
	add.f32 	%f10, %f9, 0fCB40007F;
	neg.f32 	%f11, %f10;
	mov.f32 	%f12, 0f3FB8AA3B;
	fma.rn.f32 	%f13, %f2, %f12, %f11;
	mov.f32 	%f14, 0f32A57060;
	fma.rn.f32 	%f15, %f2, %f14, %f13;
	mov.b32 	%r6, %f9;
	shl.b32 	%r7, %r6, 23;
	mov.b32 	%f16, %r7;
	ex2.approx.ftz.f32 	%f17, %f15;
	fma.rn.f32 	%f18, %f17, %f16, 0f3F800000;
	mov.f32 	%f19, 0f3F800000;
	rcp.rn.f32 	%f20, %f18;
	cvta.to.global.u64 	%rd7, %rd2;
	add.s64 	%rd8, %rd7, %rd5;
	ld.global.f32 	%f21, [%rd8];
	mul.f32 	%f22, %f21, %f20;
	sub.f32 	%f23, %f19, %f20;
	mul.f32 	%f24, %f22, %f23;
	cvta.to.global.u64 	%rd9, %rd3;
	add.s64 	%rd10, %rd9, %rd5;
	st.global.f32 	[%rd10], %f24;

$L__BB3_2:
	ret;

}
	// .globl	softmax_forward
.visible .entry softmax_forward(
	.param .u64 softmax_forward_param_0,
	.param .u64 softmax_forward_param_1,
	.param .u32 softmax_forward_param_2
)
{
	.reg .pred 	%p<2>;
	.reg .f32 	%f<2>;
	.reg .b32 	%r<6>;
	.reg .b64 	%rd<5>;


	ld.param.u64 	%rd1, [softmax_forward_param_0];
	ld.param.u64 	%rd2, [softmax_forward_param_1];
	mov.u32 	%r1, %ctaid.x;
	mov.u32 	%r2, %ntid.x;
	mul.lo.s32 	%r3, %r1, %r2;
	mov.u32 	%r4, %tid.x;
	neg.s32 	%r5, %r4;
	setp.ne.s32 	%p1, %r3, %r5;
	@%p1 bra 	$L__BB4_2;

	cvta.to.global.u64 	%rd3, %rd1;
	ld.global.f32 	%f1, [%rd3];
	cvta.to.global.u64 	%rd4, %rd2;
	st.global.f32 	[%rd4], %f1;

$L__BB4_2:
	ret;

}
	// .globl	softmax_backward
.visible .entry softmax_backward(
	.param .u64 softmax_backward_param_0,
	.param .u64 softmax_backward_param_1,
	.param .u64 softmax_backward_param_2,
	.param .u32 softmax_backward_param_3
)
{
	.reg .pred 	%p<2>;
	.reg .f32 	%f<2>;
	.reg .b32 	%r<6>;
	.reg .b64 	%rd<8>;


	ld.param.u64 	%rd1, [softmax_backward_param_1];
	ld.param.u64 	%rd2, [softmax_backward_param_2];
	ld.param.u32 	%r2, [softmax_backward_param_3];
	mov.u32 	%r3, %ctaid.x;
	mov.u32 	%r4, %ntid.x;
	mov.u32 	%r5, %tid.x;
	mad.lo.s32 	%r1, %r3, %r4, %r5;
	setp.ge.s32 	%p1, %r1, %r2;
	@%p1 bra 	$L__BB5_2;

	cvta.to.global.u64 	%rd3, %rd1;
	mul.wide.s32 	%rd4, %r1, 4;
	add.s64 	%rd5, %rd3, %rd4;
	ld.global.f32 	%f1, [%rd5];
	cvta.to.global.u64 	%rd6, %rd2;
	add.s64 	%rd7, %rd6, %rd4;
	st.global.f32 	[%rd7], %f1;

$L__BB5_2:
	ret;

}



// ===== COMPILED SASS (sm_100) =====

	.target	sm_100

	.elftype	@"ET_EXEC"


//--------------------- .note.nv.tkinfo           --------------------------
	.section	.note.nv.tkinfo,"",@"SHT_NOTE"
	.sectionflags	@"SHF_NOTE_NV_TKINFO"
	.tkinfo
        /*0018*/ 	.word	0x00000002
        /*0030*/ 	.string	""
        /*0030*/ 	.string	"ptxas"
        /*0030*/ 	.string	"Cuda compilation tools, release 13.0, V13.0.88"
        /*0030*/ 	.string	"Build cuda_13.0.r13.0/compiler.36424714_0"
        /*0030*/ 	.string	"-arch sm_100 "



//--------------------- .note.nv.cuinfo           --------------------------
	.section	.note.nv.cuinfo,"",@"SHT_NOTE"
	.sectionflags	@"SHF_NOTE_NV_CUINFO"
        /*0018*/ 	.short	0x0002
        /*001a*/ 	.short	0x0034
        /*001c*/ 	.short	0x0082
	.zero		2


//--------------------- .nv.info                  --------------------------
	.section	.nv.info,"",@"SHT_CUDA_INFO"
	.align	4


	//----- nvinfo : EIATTR_REGCOUNT
	.align		4
        /*0000*/ 	.byte	0x04, 0x2f
        /*0002*/ 	.short	(.L_1 - .L_0)
	.align		4
.L_0:
        /*0004*/ 	.word	index@(relu_forward)
        /*0008*/ 	.word	0x0000000a


	//----- nvinfo : EIATTR_FRAME_SIZE
	.align		4
.L_1:
        /*000c*/ 	.byte	0x04, 0x11
        /*000e*/ 	.short	(.L_3 - .L_2)
	.align		4
.L_2:
        /*0010*/ 	.word	index@(relu_forward)
        /*0014*/ 	.word	0x00000000


	//----- nvinfo : EIATTR_REGCOUNT
	.align		4
.L_3:
        /*0018*/ 	.byte	0x04, 0x2f
        /*001a*/ 	.short	(.L_5 - .L_4)
	.align		4
.L_4:
        /*001c*/ 	.word	index@(relu_backward)
        /*0020*/ 	.word	0x0000000c


	//----- nvinfo : EIATTR_FRAME_SIZE
	.align		4
.L_5:
        /*0024*/ 	.byte	0x04, 0x11
        /*0026*/ 	.short	(.L_7 - .L_6)
	.align		4
.L_6:
        /*0028*/ 	.word	index@(relu_backward)
        /*002c*/ 	.word	0x00000000


	//----- nvinfo : EIATTR_REGCOUNT
	.align		4
.L_7:
        /*0030*/ 	.byte	0x04, 0x2f
        /*0032*/ 	.short	(.L_9 - .L_8)
	.align		4
.L_8:
        /*0034*/ 	.word	index@(sigmoid_forward)
        /*0038*/ 	.word	0x0000000e


	//----- nvinfo : EIATTR_FRAME_SIZE
	.align		4
.L_9:
        /*003c*/ 	.byte	0x04, 0x11
        /*003e*/ 	.short	(.L_11 - .L_10)
	.align		4
.L_10:
        /*0040*/ 	.word	index@($__internal_1_$__cuda_sm20_rcp_rn_f32_slowpath)
        /*0044*/ 	.word	0x00000000


	//----- nvinfo : EIATTR_FRAME_SIZE
	.align		4
.L_11:
        /*0048*/ 	.byte	0x04, 0x11
        /*004a*/ 	.short	(.L_13 - .L_12)
	.align		4
.L_12:
        /*004c*/ 	.word	index@(sigmoid_forward)
        /*0050*/ 	.word	0x00000000


	//----- nvinfo : EIATTR_REGCOUNT
	.align		4
.L_13:
        /*0054*/ 	.byte	0x04, 0x2f
        /*0056*/ 	.short	(.L_15 - .L_14)
	.align		4
.L_14:
        /*0058*/ 	.word	index@(sigmoid_backward)
        /*005c*/ 	.word	0x0000000e


	//----- nvinfo : EIATTR_FRAME_SIZE
	.align		4
.L_15:
        /*0060*/ 	.byte	0x04, 0x11
        /*0062*/ 	.short	(.L_17 - .L_16)
	.align		4
.L_16:
        /*0064*/ 	.word	index@($__internal_0_$__cuda_sm20_rcp_rn_f32_slowpath)
        /*0068*/ 	.word	0x00000000


	//----- nvinfo : EIATTR_FRAME_SIZE
	.align		4
.L_17:
        /*006c*/ 	.byte	0x04, 0x11
        /*006e*/ 	.short	(.L_19 - .L_18)
	.align		4
.L_18:
        /*0070*/ 	.word	index@(sigmoid_backward)
        /*0074*/ 	.word	0x00000000


	//----- nvinfo : EIATTR_REGCOUNT
	.align		4
.L_19:
        /*0078*/ 	.byte	0x04, 0x2f
        /*007a*/ 	.short	(.L_21 - .L_20)
	.align		4
.L_20:
        /*007c*/ 	.word	index@(softmax_forward)
        /*0080*/ 	.word	0x00000008


	//----- nvinfo : EIATTR_FRAME_SIZE
	.align		4
.L_21:
        /*0084*/ 	.byte	0x04, 0x11
        /*0086*/ 	.short	(.L_23 - .L_22)
	.align		4
.L_22:
        /*0088*/ 	.word	index@(softmax_forward)
        /*008c*/ 	.word	0x00000000


	//----- nvinfo : EIATTR_REGCOUNT
	.align		4
.L_23:
        /*0090*/ 	.byte	0x04, 0x2f
        /*0092*/ 	.short	(.L_25 - .L_24)
	.align		4
.L_24:
        /*0094*/ 	.word	index@(softmax_backward)
        /*0098*/ 	.word	0x0000000a


	//----- nvinfo : EIATTR_FRAME_SIZE
	.align		4
.L_25:
        /*009c*/ 	.byte	0x04, 0x11
        /*009e*/ 	.short	(.L_27 - .L_26)
	.align		4
.L_26:
        /*00a0*/ 	.word	index@(softmax_backward)
        /*00a4*/ 	.word	0x00000000


	//----- nvinfo : EIATTR_MIN_STACK_SIZE
	.align		4
.L_27:
        /*00a8*/ 	.byte	0x04, 0x12
        /*00aa*/ 	.short	(.L_29 - .L_28)
	.align		4
.L_28:
        /*00ac*/ 	.word	index@(softmax_backward)
        /*00b0*/ 	.word	0x00000000


	//----- nvinfo : EIATTR_MIN_STACK_SIZE
	.align		4
.L_29:
        /*00b4*/ 	.byte	0x04, 0x12
        /*00b6*/ 	.short	(.L_31 - .L_30)
	.align		4
.L_30:
        /*00b8*/ 	.word	index@(softmax_forward)
        /*00bc*/ 	.word	0x00000000


	//----- nvinfo : EIATTR_MIN_STACK_SIZE
	.align		4
.L_31:
        /*00c0*/ 	.byte	0x04, 0x12
        /*00c2*/ 	.short	(.L_33 - .L_32)
	.align		4
.L_32:
        /*00c4*/ 	.word	index@(sigmoid_backward)
        /*00c8*/ 	.word	0x00000000


	//----- nvinfo : EIATTR_MIN_STACK_SIZE
	.align		4
.L_33:
        /*00cc*/ 	.byte	0x04, 0x12
        /*00ce*/ 	.short	(.L_35 - .L_34)
	.align		4
.L_34:
        /*00d0*/ 	.word	index@(sigmoid_forward)
        /*00d4*/ 	.word	0x00000000


	//----- nvinfo : EIATTR_MIN_STACK_SIZE
	.align		4
.L_35:
        /*00d8*/ 	.byte	0x04, 0x12
        /*00da*/ 	.short	(.L_37 - .L_36)
	.align		4
.L_36:
        /*00dc*/ 	.word	index@(relu_backward)
        /*00e0*/ 	.word	0x00000000


	//----- nvinfo : EIATTR_MIN_STACK_SIZE
	.align		4
.L_37:
        /*00e4*/ 	.byte	0x04, 0x12
        /*00e6*/ 	.short	(.L_39 - .L_38)
	.align		4
.L_38:
        /*00e8*/ 	.word	index@(relu_forward)
        /*00ec*/ 	.word	0x00000000
.L_39:


//--------------------- .nv.compat                --------------------------
	.section	.nv.compat,"",@"SHT_CUDA_COMPAT_INFO"
	.align	4
        /*0000*/ 	.byte	0x02, 0x09, 0x00, 0x00, 0x02, 0x02, 0x01, 0x00, 0x02, 0x05, 0x05, 0x00, 0x03, 0x07, 0x01, 0x01
        /*0010*/ 	.byte	0x02, 0x03, 0x00, 0x00, 0x02, 0x06, 0x01, 0x00, 0x04, 0x0b, 0x08, 0x00, 0x09, 0x00, 0x00, 0x00
        /*0020*/ 	.byte	0x00, 0x00, 0x00, 0x00


//--------------------- .nv.info.softmax_backward --------------------------
	.section	.nv.info.softmax_backward,"",@"SHT_CUDA_INFO"
	.sectionflags	@""
	.align	4


	//----- nvinfo : EIATTR_CUDA_API_VERSION
	.align		4
        /*0000*/ 	.byte	0x04, 0x37
        /*0002*/ 	.short	(.L_41 - .L_40)
.L_40:
        /*0004*/ 	.word	0x00000082


	//----- nvinfo : EIATTR_KPARAM_INFO
	.align		4
.L_41:
        /*0008*/ 	.byte	0x04, 0x17
        /*000a*/ 	.short	(.L_43 - .L_42)
.L_42:
        /*000c*/ 	.word	0x00000000
        /*0010*/ 	.short	0x0003
        /*0012*/ 	.short	0x0018
        /*0014*/ 	.byte	0x00, 0xf0, 0x11, 0x00


	//----- nvinfo : EIATTR_KPARAM_INFO
	.align		4
.L_43:
        /*0018*/ 	.byte	0x04, 0x17
        /*001a*/ 	.short	(.L_45 - .L_44)
.L_44:
        /*001c*/ 	.word	0x00000000
        /*0020*/ 	.short	0x0002
        /*0022*/ 	.short	0x0010
        /*0024*/ 	.byte	0x00, 0xf0, 0x21, 0x00


	//----- nvinfo : EIATTR_KPARAM_INFO
	.align		4
.L_45:
        /*0028*/ 	.byte	0x04, 0x17
        /*002a*/ 	.short	(.L_47 - .L_46)
.L_46:
        /*002c*/ 	.word	0x00000000
        /*0030*/ 	.short	0x0001
        /*0032*/ 	.short	0x0008
        /*0034*/ 	.byte	0x00, 0xf0, 0x21, 0x00


	//----- nvinfo : EIATTR_KPARAM_INFO
	.align		4
.L_47:
        /*0038*/ 	.byte	0x04, 0x17
        /*003a*/ 	.short	(.L_49 - .L_48)
.L_48:
        /*003c*/ 	.word	0x00000000
        /*0040*/ 	.short	0x0000
        /*0042*/ 	.short	0x0000
        /*0044*/ 	.byte	0x00, 0xf0, 0x21, 0x00


	//----- nvinfo : EIATTR_SPARSE_MMA_MASK
	.align		4
.L_49:
        /*0048*/ 	.byte	0x03, 0x50
        /*004a*/ 	.short	0x0000


	//----- nvinfo : EIATTR_MAXREG_COUNT
	.align		4
        /*004c*/ 	.byte	0x03, 0x1b
        /*004e*/ 	.short	0x00ff


	//----- nvinfo : EIATTR_MERCURY_ISA_VERSION
	.align		4
        /*0050*/ 	.byte	0x03, 0x5f
        /*0052*/ 	.short	0x0101


	//----- nvinfo : EIATTR_VRC_CTA_INIT_COUNT
	.align		4
        /*0054*/ 	.byte	0x02, 0x4a
	.zero		1
	.zero		1


	//----- nvinfo : EIATTR_EXIT_INSTR_OFFSETS
	.align		4
        /*0058*/ 	.byte	0x04, 0x1c
        /*005a*/ 	.short	(.L_51 - .L_50)


	//   ....[0]....
.L_50:
        /*005c*/ 	.word	0x00000070


	//   ....[1]....
        /*0060*/ 	.word	0x000000f0


	//----- nvinfo : EIATTR_CBANK_PARAM_SIZE
	.align		4
.L_51:
        /*0064*/ 	.byte	0x03, 0x19
        /*0066*/ 	.short	0x001c


	//----- nvinfo : EIATTR_PARAM_CBANK
	.align		4
        /*0068*/ 	.byte	0x04, 0x0a
        /*006a*/ 	.short	(.L_53 - .L_52)
	.align		4
.L_52:
        /*006c*/ 	.word	index@(.nv.constant0.softmax_backward)
        /*0070*/ 	.short	0x0380
        /*0072*/ 	.short	0x001c


	//----- nvinfo : EIATTR_SW_WAR
	.align		4
.L_53:
        /*0074*/ 	.byte	0x04, 0x36
        /*0076*/ 	.short	(.L_55 - .L_54)
.L_54:
        /*0078*/ 	.word	0x00000008
.L_55:


//--------------------- .nv.info.softmax_forward  --------------------------
	.section	.nv.info.softmax_forward,"",@"SHT_CUDA_INFO"
	.sectionflags	@""
	.align	4


	//----- nvinfo : EIATTR_CUDA_API_VERSION
	.align		4
        /*0000*/ 	.byte	0x04, 0x37
        /*0002*/ 	.short	(.L_57 - .L_56)
.L_56:
        /*0004*/ 	.word	0x00000082


	//----- nvinfo : EIATTR_KPARAM_INFO
	.align		4
.L_57:
        /*0008*/ 	.byte	0x04, 0x17
        /*000a*/ 	.short	(.L_59 - .L_58)
.L_58:
        /*000c*/ 	.word	0x00000000
        /*0010*/ 	.short	0x0002
        /*0012*/ 	.short	0x0010
        /*0014*/ 	.byte	0x00, 0xf0, 0x11, 0x00


	//----- nvinfo : EIATTR_KPARAM_INFO
	.align		4
.L_59:
        /*0018*/ 	.byte	0x04, 0x17
        /*001a*/ 	.short	(.L_61 - .L_60)
.L_60:
        /*001c*/ 	.word	0x00000000
        /*0020*/ 	.short	0x0001
        /*0022*/ 	.short	0x0008
        /*0024*/ 	.byte	0x00, 0xf0, 0x21, 0x00


	//----- nvinfo : EIATTR_KPARAM_INFO
	.align		4
.L_61:
        /*0028*/ 	.byte	0x04, 0x17
        /*002a*/ 	.short	(.L_63 - .L_62)
.L_62:
        /*002c*/ 	.word	0x00000000
        /*0030*/ 	.short	0x0000
        /*0032*/ 	.short	0x0000
        /*0034*/ 	.byte	0x00, 0xf0, 0x21, 0x00


	//----- nvinfo : EIATTR_SPARSE_MMA_MASK
	.align		4
.L_63:
        /*0038*/ 	.byte	0x03, 0x50
        /*003a*/ 	.short	0x0000


	//----- nvinfo : EIATTR_MAXREG_COUNT
	.align		4
        /*003c*/ 	.byte	0x03, 0x1b
        /*003e*/ 	.short	0x00ff


	//----- nvinfo : EIATTR_MERCURY_ISA_VERSION
	.align		4
        /*0040*/ 	.byte	0x03, 0x5f
        /*0042*/ 	.short	0x0101


	//----- nvinfo : EIATTR_VRC_CTA_INIT_COUNT
	.align		4
        /*0044*/ 	.byte	0x02, 0x4a
	.zero		1
	.zero		1


	//----- nvinfo : EIATTR_EXIT_INSTR_OFFSETS
	.align		4
        /*0048*/ 	.byte	0x04, 0x1c
        /*004a*/ 	.short	(.L_65 - .L_64)


	//   ....[0]....
.L_64:
        /*004c*/ 	.word	0x00000070


	//   ....[1]....
        /*0050*/ 	.word	0x000000d0


	//----- nvinfo : EIATTR_CBANK_PARAM_SIZE
	.align		4
.L_65:
        /*0054*/ 	.byte	0x03, 0x19
        /*0056*/ 	.short	0x0014


	//----- nvinfo : EIATTR_PARAM_CBANK
	.align		4
        /*0058*/ 	.byte	0x04, 0x0a
        /*005a*/ 	.short	(.L_67 - .L_66)
	.align		4
.L_66:
        /*005c*/ 	.word	index@(.nv.constant0.softmax_forward)
        /*0060*/ 	.short	0x0380
        /*0062*/ 	.short	0x0014


	//----- nvinfo : EIATTR_SW_WAR
	.align		4
.L_67:
        /*0064*/ 	.byte	0x04, 0x36
        /*0066*/ 	.short	(.L_69 - .L_68)
.L_68:
        /*0068*/ 	.word	0x00000008
.L_69:


//--------------------- .nv.info.sigmoid_backward --------------------------
	.section	.nv.info.sigmoid_backward,"",@"SHT_CUDA_INFO"
	.sectionflags	@""
	.align	4


	//----- nvinfo : EIATTR_CUDA_API_VERSION
	.align		4
        /*0000*/ 	.byte	0x04, 0x37
        /*0002*/ 	.short	(.L_71 - .L_70)
.L_70:
        /*0004*/ 	.word	0x00000082


	//----- nvinfo : EIATTR_KPARAM_INFO
	.align		4
.L_71:
        /*0008*/ 	.byte	0x04, 0x17
        /*000a*/ 	.short	(.L_73 - .L_72)
.L_72:
        /*000c*/ 	.word	0x00000000
        /*0010*/ 	.short	0x0003
        /*0012*/ 	.short	0x0018
        /*0014*/ 	.byte	0x00, 0xf0, 0x11, 0x00


	//----- nvinfo : EIATTR_KPARAM_INFO
	.align		4
.L_73:
        /*0018*/ 	.byte	0x04, 0x17
        /*001a*/ 	.short	(.L_75 - .L_74)
.L_74:
        /*001c*/ 	.word	0x00000000
        /*0020*/ 	.short	0x0002
        /*0022*/ 	.short	0x0010
        /*0024*/ 	.byte	0x00, 0xf0, 0x21, 0x00


	//----- nvinfo : EIATTR_KPARAM_INFO
	.align		4
.L_75:
        /*0028*/ 	.byte	0x04, 0x17
        /*002a*/ 	.short	(.L_77 - .L_76)
.L_76:
        /*002c*/ 	.word	0x00000000
        /*0030*/ 	.short	0x0001
        /*0032*/ 	.short	0x0008
        /*0034*/ 	.byte	0x00, 0xf0, 0x21, 0x00


	//----- nvinfo : EIATTR_KPARAM_INFO
	.align		4
.L_77:
        /*0038*/ 	.byte	0x04, 0x17
        /*003a*/ 	.short	(.L_79 - .L_78)
.L_78:
        /*003c*/ 	.word	0x00000000
        /*0040*/ 	.short	0x0000
        /*0042*/ 	.short	0x0000
        /*0044*/ 	.byte	0x00, 0xf0, 0x21, 0x00


	//----- nvinfo : EIATTR_SPARSE_MMA_MASK
	.align		4
.L_79:
        /*0048*/ 	.byte	0x03, 0x50
        /*004a*/ 	.short	0x0000


	//----- nvinfo : EIATTR_MAXREG_COUNT
	.align		4
        /*004c*/ 	.byte	0x03, 0x1b
        /*004e*/ 	.short	0x00ff


	//----- nvinfo : EIATTR_MERCURY_ISA_VERSION
	.align		4
        /*0050*/ 	.byte	0x03, 0x5f
        /*0052*/ 	.short	0x0101


	//----- nvinfo : EIATTR_VRC_CTA_INIT_COUNT
	.align		4
        /*0054*/ 	.byte	0x02, 0x4a
	.zero		1
	.zero		1


	//----- nvinfo : EIATTR_EXIT_INSTR_OFFSETS
	.align		4
        /*0058*/ 	.byte	0x04, 0x1c
        /*005a*/ 	.short	(.L_81 - .L_80)


	//   ....[0]....
.L_80:
        /*005c*/ 	.word	0x00000070


	//   ....[1]....
        /*0060*/ 	.word	0x000002c0


	//----- nvinfo : EIATTR_CRS_STACK_SIZE
	.align		4
.L_81:
        /*0064*/ 	.byte	0x04, 0x1e
        /*0066*/ 	.short	(.L_83 - .L_82)
.L_82:
        /*0068*/ 	.word	0x00000000


	//----- nvinfo : EIATTR_CBANK_PARAM_SIZE
	.align		4
.L_83:
        /*006c*/ 	.byte	0x03, 0x19
        /*006e*/ 	.short	0x001c


	//----- nvinfo : EIATTR_PARAM_CBANK
	.align		4
        /*0070*/ 	.byte	0x04, 0x0a
        /*0072*/ 	.short	(.L_85 - .L_84)
	.align		4
.L_84:
        /*0074*/ 	.word	index@(.nv.constant0.sigmoid_backward)
        /*0078*/ 	.short	0x0380
        /*007a*/ 	.short	0x001c


	//----- nvinfo : EIATTR_SW_WAR
	.align		4
.L_85:
        /*007c*/ 	.byte	0x04, 0x36
        /*007e*/ 	.short	(.L_87 - .L_86)
.L_86:
        /*0080*/ 	.word	0x00000008
.L_87:


//--------------------- .nv.info.sigmoid_forward  --------------------------
	.section	.nv.info.sigmoid_forward,"",@"SHT_CUDA_INFO"
	.sectionflags	@""
	.align	4


	//----- nvinfo : EIATTR_CUDA_API_VERSION
	.align		4
        /*0000*/ 	.byte	0x04, 0x37
        /*0002*/ 	.short	(.L_89 - .L_88)
.L_88:
        /*0004*/ 	.word	0x00000082


	//----- nvinfo : EIATTR_KPARAM_INFO
	.align		4
.L_89:
        /*0008*/ 	.byte	0x04, 0x17
        /*000a*/ 	.short	(.L_91 - .L_90)
.L_90:
        /*000c*/ 	.word	0x00000000
        /*0010*/ 	.short	0x0002
        /*0012*/ 	.short	0x0010
        /*0014*/ 	.byte	0x00, 0xf0, 0x11, 0x00


	//----- nvinfo : EIATTR_KPARAM_INFO
	.align		4
.L_91:
        /*0018*/ 	.byte	0x04, 0x17
        /*001a*/ 	.short	(.L_93 - .L_92)
.L_92:
        /*001c*/ 	.word	0x00000000
        /*0020*/ 	.short	0x0001
        /*0022*/ 	.short	0x0008
        /*0024*/ 	.byte	0x00, 0xf0, 0x21, 0x00


	//----- nvinfo : EIATTR_KPARAM_INFO
	.align		4
.L_93:
        /*0028*/ 	.byte	0x04, 0x17
        /*002a*/ 	.short	(.L_95 - .L_94)
.L_94:
        /*002c*/ 	.word	0x00000000
        /*0030*/ 	.short	0x0000
        /*0032*/ 	.short	0x0000
        /*0034*/ 	.byte	0x00, 0xf0, 0x21, 0x00


	//----- nvinfo : EIATTR_SPARSE_MMA_MASK
	.align		4
.L_95:
        /*0038*/ 	.byte	0x03, 0x50
        /*003a*/ 	.short	0x0000


	//----- nvinfo : EIATTR_MAXREG_COUNT
	.align		4
        /*003c*/ 	.byte	0x03, 0x1b
        /*003e*/ 	.short	0x00ff


	//----- nvinfo : EIATTR_MERCURY_ISA_VERSION
	.align		4
        /*0040*/ 	.byte	0x03, 0x5f
        /*0042*/ 	.short	0x0101


	//----- nvinfo : EIATTR_VRC_CTA_INIT_COUNT
	.align		4
        /*0044*/ 	.byte	0x02, 0x4a
	.zero		1
	.zero		1


	//----- nvinfo : EIATTR_EXIT_INSTR_OFFSETS
	.align		4
        /*0048*/ 	.byte	0x04, 0x1c
        /*004a*/ 	.short	(.L_97 - .L_96)


	//   ....[0]....
.L_96:
        /*004c*/ 	.word	0x00000070


	//   ....[1]....
        /*0050*/ 	.word	0x00000260


	//----- nvinfo : EIATTR_CRS_STACK_SIZE
	.align		4
.L_97:
        /*0054*/ 	.byte	0x04, 0x1e
        /*0056*/ 	.short	(.L_99 - .L_98)
.L_98:
        /*0058*/ 	.word	0x00000000


	//----- nvinfo : EIATTR_CBANK_PARAM_SIZE
	.align		4
.L_99:
        /*005c*/ 	.byte	0x03, 0x19
        /*005e*/ 	.short	0x0014


	//----- nvinfo : EIATTR_PARAM_CBANK
	.align		4
        /*0060*/ 	.byte	0x04, 0x0a
        /*0062*/ 	.short	(.L_101 - .L_100)
	.align		4
.L_100:
        /*0064*/ 	.word	index@(.nv.constant0.sigmoid_forward)
        /*0068*/ 	.short	0x0380
        /*006a*/ 	.short	0x0014


	//----- nvinfo : EIATTR_SW_WAR
	.align		4
.L_101:
        /*006c*/ 	.byte	0x04, 0x36
        /*006e*/ 	.short	(.L_103 - .L_102)
.L_102:
        /*0070*/ 	.word	0x00000008
.L_103:


//--------------------- .nv.info.relu_backward    --------------------------
	.section	.nv.info.relu_backward,"",@"SHT_CUDA_INFO"
	.sectionflags	@""
	.align	4


	//----- nvinfo : EIATTR_CUDA_API_VERSION
	.align		4
        /*0000*/ 	.byte	0x04, 0x37
        /*0002*/ 	.short	(.L_105 - .L_104)
.L_104:
        /*0004*/ 	.word	0x00000082


	//----- nvinfo : EIATTR_KPARAM_INFO
	.align		4
.L_105:
        /*0008*/ 	.byte	0x04, 0x17
        /*000a*/ 	.short	(.L_107 - .L_106)
.L_106:
        /*000c*/ 	.word	0x00000000
        /*0010*/ 	.short	0x0003
        /*0012*/ 	.short	0x0018
        /*0014*/ 	.byte	0x00, 0xf0, 0x11, 0x00


	//----- nvinfo : EIATTR_KPARAM_INFO
	.align		4
.L_107:
        /*0018*/ 	.byte	0x04, 0x17
        /*001a*/ 	.short	(.L_109 - .L_108)
.L_108:
        /*001c*/ 	.word	0x00000000
        /*0020*/ 	.short	0x0002
        /*0022*/ 	.short	0x0010
        /*0024*/ 	.byte	0x00, 0xf0, 0x21, 0x00


	//----- nvinfo : EIATTR_KPARAM_INFO
	.align		4
.L_109:
        /*0028*/ 	.byte	0x04, 0x17
        /*002a*/ 	.short	(.L_111 - .L_110)
.L_110:
        /*002c*/ 	.word	0x00000000
        /*0030*/ 	.short	0x0001
        /*0032*/ 	.short	0x0008
        /*0034*/ 	.byte	0x00, 0xf0, 0x21, 0x00


	//----- nvinfo : EIATTR_KPARAM_INFO
	.align		4
.L_111:
        /*0038*/ 	.byte	0x04, 0x17
        /*003a*/ 	.short	(.L_113 - .L_112)
.L_112:
        /*003c*/ 	.word	0x00000000
        /*0040*/ 	.short	0x0000
        /*0042*/ 	.short	0x0000
        /*0044*/ 	.byte	0x00, 0xf0, 0x21, 0x00


	//----- nvinfo : EIATTR_SPARSE_MMA_MASK
	.align		4
.L_113:
        /*0048*/ 	.byte	0x03, 0x50
        /*004a*/ 	.short	0x0000


	//----- nvinfo : EIATTR_MAXREG_COUNT
	.align		4
        /*004c*/ 	.byte	0x03, 0x1b
        /*004e*/ 	.short	0x00ff


	//----- nvinfo : EIATTR_MERCURY_ISA_VERSION
	.align		4
        /*0050*/ 	.byte	0x03, 0x5f
        /*0052*/ 	.short	0x0101


	//----- nvinfo : EIATTR_VRC_CTA_INIT_COUNT
	.align		4
        /*0054*/ 	.byte	0x02, 0x4a
	.zero		1
	.zero		1


	//----- nvinfo : EIATTR_EXIT_INSTR_OFFSETS
	.align		4
        /*0058*/ 	.byte	0x04, 0x1c
        /*005a*/ 	.short	(.L_115 - .L_114)


	//   ....[0]....
.L_114:
        /*005c*/ 	.word	0x00000070


	//   ....[1]....
        /*0060*/ 	.word	0x00000160


	//----- nvinfo : EIATTR_CBANK_PARAM_SIZE
	.align		4
.L_115:
        /*0064*/ 	.byte	0x03, 0x19
        /*0066*/ 	.short	0x001c


	//----- nvinfo : EIATTR_PARAM_CBANK
	.align		4
        /*0068*/ 	.byte	0x04, 0x0a
        /*006a*/ 	.short	(.L_117 - .L_116)
	.align		4
.L_116:
        /*006c*/ 	.word	index@(.nv.constant0.relu_backward)
        /*0070*/ 	.short	0x0380
        /*0072*/ 	.short	0x001c


	//----- nvinfo : EIATTR_SW_WAR
	.align		4
.L_117:
        /*0074*/ 	.byte	0x04, 0x36
        /*0076*/ 	.short	(.L_119 - .L_118)
.L_118:
        /*0078*/ 	.word	0x00000008
.L_119:


//--------------------- .nv.info.relu_forward     --------------------------
	.section	.nv.info.relu_forward,"",@"SHT_CUDA_INFO"
	.sectionflags	@""
	.align	4


	//----- nvinfo : EIATTR_CUDA_API_VERSION
	.align		4
        /*0000*/ 	.byte	0x04, 0x37
        /*0002*/ 	.short	(.L_121 - .L_120)
.L_120:
        /*0004*/ 	.word	0x00000082


	//----- nvinfo : EIATTR_KPARAM_INFO
	.align		4
.L_121:
        /*0008*/ 	.byte	0x04, 0x17
        /*000a*/ 	.short	(.L_123 - .L_122)
.L_122:
        /*000c*/ 	.word	0x00000000
        /*0010*/ 	.short	0x0002
        /*0012*/ 	.short	0x0010
        /*0014*/ 	.byte	0x00, 0xf0, 0x11, 0x00


	//----- nvinfo : EIATTR_KPARAM_INFO
	.align		4
.L_123:
        /*0018*/ 	.byte	0x04, 0x17
        /*001a*/ 	.short	(.L_125 - .L_124)
.L_124:
        /*001c*/ 	.word	0x00000000
        /*0020*/ 	.short	0x0001
        /*0022*/ 	.short	0x0008
        /*0024*/ 	.byte	0x00, 0xf0, 0x21, 0x00


	//----- nvinfo : EIATTR_KPARAM_INFO
	.align		4
.L_125:
        /*0028*/ 	.byte	0x04, 0x17
        /*002a*/ 	.short	(.L_127 - .L_126)
.L_126:
        /*002c*/ 	.word	0x00000000
        /*0030*/ 	.short	0x0000
        /*0032*/ 	.short	0x0000
        /*0034*/ 	.byte	0x00, 0xf0, 0x21, 0x00


	//----- nvinfo : EIATTR_SPARSE_MMA_MASK
	.align		4
.L_127:
        /*0038*/ 	.byte	0x03, 0x50
        /*003a*/ 	.short	0x0000


	//----- nvinfo : EIATTR_MAXREG_COUNT
	.align		4
        /*003c*/ 	.byte	0x03, 0x1b
        /*003e*/ 	.short	0x00ff


	//----- nvinfo : EIATTR_MERCURY_ISA_VERSION
	.align		4
        /*0040*/ 	.byte	0x03, 0x5f
        /*0042*/ 	.short	0x0101


	//----- nvinfo : EIATTR_VRC_CTA_INIT_COUNT
	.align		4
        /*0044*/ 	.byte	0x02, 0x4a
	.zero		1
	.zero		1


	//----- nvinfo : EIATTR_EXIT_INSTR_OFFSETS
	.align		4
        /*0048*/ 	.byte	0x04, 0x1c
        /*004a*/ 	.short	(.L_129 - .L_128)


	//   ....[0]....
.L_128:
        /*004c*/ 	.word	0x00000070


	//   ....[1]....
        /*0050*/ 	.word	0x00000110


	//   ....[2]....
        /*0054*/ 	.word	0x00000130


	//----- nvinfo : EIATTR_CBANK_PARAM_SIZE
	.align		4
.L_129:
        /*0058*/ 	.byte	0x03, 0x19
        /*005a*/ 	.short	0x0014


	//----- nvinfo : EIATTR_PARAM_CBANK
	.align		4
        /*005c*/ 	.byte	0x04, 0x0a
        /*005e*/ 	.short	(.L_131 - .L_130)
	.align		4
.L_130:
        /*0060*/ 	.word	index@(.nv.constant0.relu_forward)
        /*0064*/ 	.short	0x0380
        /*0066*/ 	.short	0x0014


	//----- nvinfo : EIATTR_SW_WAR
	.align		4
.L_131:
        /*0068*/ 	.byte	0x04, 0x36
        /*006a*/ 	.short	(.L_133 - .L_132)
.L_132:
        /*006c*/ 	.word	0x00000008
.L_133:


//--------------------- .nv.callgraph             --------------------------
	.section	.nv.callgraph,"",@"SHT_CUDA_CALLGRAPH"
	.align	4
	.sectionentsize	8
	.align		4
        /*0000*/ 	.word	0x00000000
	.align		4
        /*0004*/ 	.word	0xffffffff
	.align		4
        /*0008*/ 	.word	0x00000000
	.align		4
        /*000c*/ 	.word	0xfffffffe
	.align		4
        /*0010*/ 	.word	0x00000000
	.align		4
        /*0014*/ 	.word	0xfffffffd
	.align		4
        /*0018*/ 	.word	0x00000000
	.align		4
        /*001c*/ 	.word	0xfffffffc


//--------------------- .text.softmax_backward    --------------------------
	.section	.text.softmax_backward,"ax",@progbits
	.align	128
        .global         softmax_backward
        .type           softmax_backward,@function
        .size           softmax_backward,(.L_x_22 - softmax_backward)
        .other          softmax_backward,@"STO_CUDA_ENTRY STV_DEFAULT"
softmax_backward:
.text.softmax_backward:
[----:B------:R-:W-:Y:S01]  /*0000*/  LDC R1, c[0x0][0x37c] ;  /* 0x0000df00ff017b82 */ /* 0x000fe20000000800 */
[----:B------:R-:W0:Y:S07]  /*0010*/  S2R R0, SR_TID.X ;  /* 0x0000000000007919 */ /* 0x000e2e0000002100 */
[----:B------:R-:W0:Y:S01]  /*0020*/  S2UR UR4, SR_CTAID.X ;  /* 0x00000000000479c3 */ /* 0x000e220000002500 */
[----:B------:R-:W1:Y:S07]  /*0030*/  LDCU UR5, c[0x0][0x398] ;  /* 0x00007300ff0577ac */ /* 0x000e6e0008000800 */
[----:B------:R-:W0:Y:S02]  /*0040*/  LDC R7, c[0x0][0x360] ;  /* 0x0000d800ff077b82 */ /* 0x000e240000000800 */
[----:B0-----:R-:W-:-:S05]  /*0050*/  IMAD R7, R7, UR4, R0 ;  /* 0x0000000407077c24 */ /* 0x001fca000f8e0200 */
[----:B-1----:R-:W-:-:S13]  /*0060*/  ISETP.GE.AND P0, PT, R7, UR5, PT ;  /* 0x0000000507007c0c */ /* 0x002fda000bf06270 */
[----:B------:R-:W-:Y:S05]  /*0070*/  @P0 EXIT ;  /* 0x000000000000094d */ /* 0x000fea0003800000 */
[----:B------:R-:W0:Y:S01]  /*0080*/  LDC.64 R2, c[0x0][0x388] ;  /* 0x0000e200ff027b82 */ /* 0x000e220000000a00 */
[----:B------:R-:W1:Y:S07]  /*0090*/  LDCU.64 UR4, c[0x0][0x358] ;  /* 0x00006b00ff0477ac */ /* 0x000e6e0008000a00 */
[----:B------:R-:W2:Y:S01]  /*00a0*/  LDC.64 R4, c[0x0][0x390] ;  /* 0x0000e400ff047b82 */ /* 0x000ea20000000a00 */
[----:B0-----:R-:W-:-:S06]  /*00b0*/  IMAD.WIDE R2, R7, 0x4, R2 ;  /* 0x0000000407027825 */ /* 0x001fcc00078e0202 */
[----:B-1----:R-:W3:Y:S01]  /*00c0*/  LDG.E R3, desc[UR4][R2.64] ;  /* 0x0000000402037981 */ /* 0x002ee2000c1e1900 */
[----:B--2---:R-:W-:-:S05]  /*00d0*/  IMAD.WIDE R4, R7, 0x4, R4 ;  /* 0x0000000407047825 */ /* 0x004fca00078e0204 */
[----:B---3--:R-:W-:Y:S01]  /*00e0*/  STG.E desc[UR4][R4.64], R3 ;  /* 0x0000000304007986 */ /* 0x008fe2000c101904 */
[----:B------:R-:W-:Y:S05]  /*00f0*/  EXIT ;  /* 0x000000000000794d */ /* 0x000fea0003800000 */
.L_x_0:
[----:B------:R-:W-:-:S00]  /*0100*/  BRA `(.L_x_0) ;  /* 0xfffffffc00fc7947 */ /* 0x000fc0000383ffff */
[----:B------:R-:W-:-:S00]  /*0110*/  NOP ;  /* 0x0000000000007918 */ /* 0x000fc00000000000 */
        /* <DEDUP_REMOVED lines=14> */
.L_x_22:


//--------------------- .text.softmax_forward     --------------------------
	.section	.text.softmax_forward,"ax",@progbits
	.align	128
        .global         softmax_forward
        .type           softmax_forward,@function
        .size           softmax_forward,(.L_x_23 - softmax_forward)
        .other          softmax_forward,@"STO_CUDA_ENTRY STV_DEFAULT"
softmax_forward:
.text.softmax_forward:
[----:B------:R-:W-:Y:S01]  /*0000*/  LDC R1, c[0x0][0x37c] ;  /* 0x0000df00ff017b82 */ /* 0x000fe20000000800 */
[----:B------:R-:W0:Y:S07]  /*0010*/  S2R R0, SR_TID.X ;  /* 0x0000000000007919 */ /* 0x000e2e0000002100 */
[----:B------:R-:W1:Y:S01]  /*0020*/  S2UR UR4, SR_CTAID.X ;  /* 0x00000000000479c3 */ /* 0x000e620000002500 */
[----:B------:R-:W1:Y:S02]  /*0030*/  LDCU UR5, c[0x0][0x360] ;  /* 0x00006c00ff0577ac */ /* 0x000e640008000800 */
[----:B-1----:R-:W-:Y:S01]  /*0040*/  UIMAD UR4, UR4, UR5, URZ ;  /* 0x00000005040472a4 */ /* 0x002fe2000f8e02ff */
[----:B0-----:R-:W-:-:S05]  /*0050*/  IADD3 R0, PT, PT, -R0, RZ, RZ ;  /* 0x000000ff00007210 */ /* 0x001fca0007ffe1ff */
[----:B------:R-:W-:-:S13]  /*0060*/  ISETP.NE.AND P0, PT, R0, UR4, PT ;  /* 0x0000000400007c0c */ /* 0x000fda000bf05270 */
[----:B------:R-:W-:Y:S05]  /*0070*/  @P0 EXIT ;  /* 0x000000000000094d */ /* 0x000fea0003800000 */
[----:B------:R-:W0:Y:S01]  /*0080*/  LDC.64 R2, c[0x0][0x380] ;  /* 0x0000e000ff027b82 */ /* 0x000e220000000a00 */
[----:B------:R-:W0:Y:S02]  /*0090*/  LDCU.64 UR4, c[0x0][0x358] ;  /* 0x00006b00ff0477ac */ /* 0x000e240008000a00 */
[----:B0-----:R-:W2:Y:S05]  /*00a0*/  LDG.E R3, desc[UR4][R2.64] ;  /* 0x0000000402037981 */ /* 0x001eaa000c1e1900 */
[----:B------:R-:W2:Y:S02]  /*00b0*/  LDC.64 R4, c[0x0][0x388] ;  /* 0x0000e200ff047b82 */ /* 0x000ea40000000a00 */
[----:B--2---:R-:W-:Y:S01]  /*00c0*/  STG.E desc[UR4][R4.64], R3 ;  /* 0x0000000304007986 */ /* 0x004fe2000c101904 */
[----:B------:R-:W-:Y:S05]  /*00d0*/  EXIT ;  /* 0x000000000000794d */ /* 0x000fea0003800000 */
.L_x_1:
        /* <DEDUP_REMOVED lines=10> */
.L_x_23:


//--------------------- .text.sigmoid_backward    --------------------------
	.section	.text.sigmoid_backward,"ax",@progbits
	.align	128
        .global         sigmoid_backward
        .type           sigmoid_backward,@function
        .size           sigmoid_backward,(.L_x_20 - sigmoid_backward)
        .other          sigmoid_backward,@"STO_CUDA_ENTRY STV_DEFAULT"
sigmoid_backward:
.text.sigmoid_backward:
        /* <DEDUP_REMOVED lines=9> */
[----:B------:R-:W1:Y:S01]  /*0090*/  LDCU.64 UR4, c[0x0][0x358] ;  /* 0x00006b00ff0477ac */ /* 0x000e620008000a00 */
[----:B0-----:R-:W-:-:S06]  /*00a0*/  IMAD.WIDE R4, R3, 0x4, R4 ;  /* 0x0000000403047825 */ /* 0x001fcc00078e0204 */
[----:B-1----:R-:W2:Y:S01]  /*00b0*/  LDG.E R4, desc[UR4][R4.64] ;  /* 0x0000000404047981 */ /* 0x002ea2000c1e1900 */
[----:B------:R-:W-:Y:S02]  /*00c0*/  HFMA2 R9, -RZ, RZ, 3.7421875, 0 ;  /* 0x437c0000ff097431 */ /* 0x000fe400000001ff */
[----:B------:R-:W-:Y:S01]  /*00d0*/  IMAD.MOV.U32 R7, RZ, RZ, 0x3bbb989d ;  /* 0x3bbb989dff077424 */ /* 0x000fe200078e00ff */
[----:B------:R-:W-:Y:S03]  /*00e0*/  BSSY.RECONVERGENT B0, `(.L_x_2) ;  /* 0x0000014000007945 */ /* 0x000fe60003800200 */
[----:B--2---:R-:W-:-:S04]  /*00f0*/  FFMA.SAT R0, -R4, R7, 0.5 ;  /* 0x3f00000004007423 */ /* 0x004fc80000002107 */
[----:B------:R-:W-:-:S04]  /*0100*/  FFMA.RM R0, R0, R9, 12582913 ;  /* 0x4b40000100007423 */ /* 0x000fc80000004009 */
[C---:B------:R-:W-:Y:S01]  /*0110*/  FADD R7, R0.reuse, -12583039 ;  /* 0xcb40007f00077421 */ /* 0x040fe20000000000 */
[----:B------:R-:W-:-:S03]  /*0120*/  IMAD.SHL.U32 R0, R0, 0x800000, RZ ;  /* 0x0080000000007824 */ /* 0x000fc600078e00ff */
[----:B------:R-:W-:-:S04]  /*0130*/  FFMA R7, -R4, 1.4426950216293334961, -R7 ;  /* 0x3fb8aa3b04077823 */ /* 0x000fc80000000907 */
[----:B------:R-:W-:-:S06]  /*0140*/  FFMA R7, -R4, 1.925963033500011079e-08, R7 ;  /* 0x32a5706004077823 */ /* 0x000fcc0000000107 */
[----:B------:R-:W0:Y:S02]  /*0150*/  MUFU.EX2 R7, R7 ;  /* 0x0000000700077308 */ /* 0x000e240000000800 */
[----:B0-----:R-:W-:-:S05]  /*0160*/  FFMA R0, R0, R7, 1 ;  /* 0x3f80000000007423 */ /* 0x001fca0000000007 */
[----:B------:R-:W-:-:S04]  /*0170*/  IADD3 R2, PT, PT, R0, 0x1800000, RZ ;  /* 0x0180000000027810 */ /* 0x000fc80007ffe0ff */
[----:B------:R-:W-:-:S04]  /*0180*/  LOP3.LUT R2, R2, 0x7f800000, RZ, 0xc0, !PT ;  /* 0x7f80000002027812 */ /* 0x000fc800078ec0ff */
[----:B------:R-:W-:-:S13]  /*0190*/  ISETP.GT.U32.AND P0, PT, R2, 0x1ffffff, PT ;  /* 0x01ffffff0200780c */ /* 0x000fda0003f04070 */
[----:B------:R-:W-:Y:S05]  /*01a0*/  @P0 BRA `(.L_x_3) ;  /* 0x00000000000c0947 */ /* 0x000fea0003800000 */
[----:B------:R-:W-:-:S07]  /*01b0*/  MOV R4, 0x1d0 ;  /* 0x000001d000047802 */ /* 0x000fce0000000f00 */
[----:B------:R-:W-:Y:S05]  /*01c0*/  CALL.REL.NOINC `($__internal_0_$__cuda_sm20_rcp_rn_f32_slowpath) ;  /* 0x0000000000407944 */ /* 0x000fea0003c00000 */
[----:B------:R-:W-:Y:S05]  /*01d0*/  BRA `(.L_x_4) ;  /* 0x0000000000107947 */ /* 0x000fea0003800000 */
.L_x_3:
[----:B------:R-:W0:Y:S02]  /*01e0*/  MUFU.RCP R5, R0 ;  /* 0x0000000000057308 */ /* 0x000e240000001000 */
[----:B0-----:R-:W-:-:S04]  /*01f0*/  FFMA R2, R0, R5, -1 ;  /* 0xbf80000000027423 */ /* 0x001fc80000000005 */
[----:B------:R-:W-:-:S04]  /*0200*/  FADD.FTZ R2, -R2, -RZ ;  /* 0x800000ff02027221 */ /* 0x000fc80000010100 */
[----:B------:R-:W-:-:S07]  /*0210*/  FFMA R2, R5, R2, R5 ;  /* 0x0000000205027223 */ /* 0x000fce0000000005 */
.L_x_4:
[----:B------:R-:W-:Y:S05]  /*0220*/  BSYNC.RECONVERGENT B0 ;  /* 0x0000000000007941 */ /* 0x000fea0003800200 */
.L_x_2:
[----:B------:R-:W0:Y:S08]  /*0230*/  LDC.64 R4, c[0x0][0x388] ;  /* 0x0000e200ff047b82 */ /* 0x000e300000000a00 */
[----:B------:R-:W1:Y:S01]  /*0240*/  LDC.64 R6, c[0x0][0x390] ;  /* 0x0000e400ff067b82 */ /* 0x000e620000000a00 */
[----:B0-----:R-:W-:-:S06]  /*0250*/  IMAD.WIDE R4, R3, 0x4, R4 ;  /* 0x0000000403047825 */ /* 0x001fcc00078e0204 */
[----:B------:R-:W2:Y:S01]  /*0260*/  LDG.E R5, desc[UR4][R4.64] ;  /* 0x0000000404057981 */ /* 0x000ea2000c1e1900 */
[----:B------:R-:W-:Y:S01]  /*0270*/  FADD R9, -R2, 1 ;  /* 0x3f80000002097421 */ /* 0x000fe20000000100 */
[----:B--2---:R-:W-:Y:S01]  /*0280*/  FMUL R0, R5, R2 ;  /* 0x0000000205007220 */ /* 0x004fe20000400000 */
[----:B-1----:R-:W-:-:S04]  /*0290*/  IMAD.WIDE R2, R3, 0x4, R6 ;  /* 0x0000000403027825 */ /* 0x002fc800078e0206 */
[----:B------:R-:W-:-:S05]  /*02a0*/  FMUL R9, R0, R9 ;  /* 0x0000000900097220 */ /* 0x000fca0000400000 */
[----:B------:R-:W-:Y:S01]  /*02b0*/  STG.E desc[UR4][R2.64], R9 ;  /* 0x0000000902007986 */ /* 0x000fe2000c101904 */
[----:B------:R-:W-:Y:S05]  /*02c0*/  EXIT ;  /* 0x000000000000794d */ /* 0x000fea0003800000 */
        .weak           $__internal_0_$__cuda_sm20_rcp_rn_f32_slowpath
        .type           $__internal_0_$__cuda_sm20_rcp_rn_f32_slowpath,@function
        .size           $__internal_0_$__cuda_sm20_rcp_rn_f32_slowpath,(.L_x_20 - $__internal_0_$__cuda_sm20_rcp_rn_f32_slowpath)
$__internal_0_$__cuda_sm20_rcp_rn_f32_slowpath:
[----:B------:R-:W-:Y:S01]  /*02d0*/  IMAD.SHL.U32 R2, R0, 0x2, RZ ;  /* 0x0000000200027824 */ /* 0x000fe200078e00ff */
[----:B------:R-:W-:Y:S04]  /*02e0*/  BSSY.RECONVERGENT B1, `(.L_x_5) ;  /* 0x0000030000017945 */ /* 0x000fe80003800200 */
[----:B------:R-:W-:-:S04]  /*02f0*/  SHF.R.U32.HI R2, RZ, 0x18, R2 ;  /* 0x00000018ff027819 */ /* 0x000fc80000011602 */
[----:B------:R-:W-:-:S13]  /*0300*/  ISETP.NE.U32.AND P0, PT, R2, RZ, PT ;  /* 0x000000ff0200720c */ /* 0x000fda0003f05070 */
[----:B------:R-:W-:Y:S05]  /*0310*/  @P0 BRA `(.L_x_6) ;  /* 0x0000000000280947 */ /* 0x000fea0003800000 */
[----:B------:R-:W-:-:S04]  /*0320*/  SHF.L.U32 R2, R0, 0x1, RZ ;  /* 0x0000000100027819 */ /* 0x000fc800000006ff */
[----:B------:R-:W-:-:S13]  /*0330*/  ISETP.NE.AND P0, PT, R2, RZ, PT ;  /* 0x000000ff0200720c */ /* 0x000fda0003f05270 */
[----:B------:R-:W-:Y:S01]  /*0340*/  @P0 FFMA R6, R0, 1.84467440737095516160e+19, RZ ;  /* 0x5f80000000060823 */ /* 0x000fe200000000ff */
[----:B------:R-:W-:Y:S08]  /*0350*/  @!P0 MUFU.RCP R5, R0 ;  /* 0x0000000000058308 */ /* 0x000ff00000001000 */
[----:B------:R-:W0:Y:S02]  /*0360*/  @P0 MUFU.RCP R7, R6 ;  /* 0x0000000600070308 */ /* 0x000e240000001000 */
[----:B0-----:R-:W-:-:S04]  /*0370*/  @P0 FFMA R2, R6, R7, -1 ;  /* 0xbf80000006020423 */ /* 0x001fc80000000007 */
[----:B------:R-:W-:-:S04]  /*0380*/  @P0 FADD.FTZ R2, -R2, -RZ ;  /* 0x800000ff02020221 */ /* 0x000fc80000010100 */
[----:B------:R-:W-:-:S04]  /*0390*/  @P0 FFMA R2, R7, R2, R7 ;  /* 0x0000000207020223 */ /* 0x000fc80000000007 */
[----:B------:R-:W-:Y:S01]  /*03a0*/  @P0 FFMA R5, R2, 1.84467440737095516160e+19, RZ ;  /* 0x5f80000002050823 */ /* 0x000fe200000000ff */
[----:B------:R-:W-:Y:S06]  /*03b0*/  BRA `(.L_x_7) ;  /* 0x0000000000887947 */ /* 0x000fec0003800000 */
.L_x_6:
[----:B------:R-:W-:-:S05]  /*03c0*/  VIADD R5, R2, 0xffffff03 ;  /* 0xffffff0302057836 */ /* 0x000fca0000000000 */
[----:B------:R-:W-:-:S13]  /*03d0*/  ISETP.GT.U32.AND P0, PT, R5, 0x1, PT ;  /* 0x000000010500780c */ /* 0x000fda0003f04070 */
[----:B------:R-:W-:Y:S05]  /*03e0*/  @P0 BRA `(.L_x_8) ;  /* 0x0000000000780947 */ /* 0x000fea0003800000 */
[----:B------:R-:W-:Y:S02]  /*03f0*/  LOP3.LUT R6, R0, 0x7fffff, RZ, 0xc0, !PT ;  /* 0x007fffff00067812 */ /* 0x000fe400078ec0ff */
[----:B------:R-:W-:Y:S02]  /*0400*/  MOV R10, 0x3 ;  /* 0x00000003000a7802 */ /* 0x000fe40000000f00 */
[----:B------:R-:W-:Y:S02]  /*0410*/  LOP3.LUT R6, R6, 0x3f800000, RZ, 0xfc, !PT ;  /* 0x3f80000006067812 */ /* 0x000fe400078efcff */
[----:B------:R-:W-:Y:S02]  /*0420*/  SHF.L.U32 R11, R10, R5, RZ ;  /* 0x000000050a0b7219 */ /* 0x000fe400000006ff */
[----:B------:R-:W0:Y:S02]  /*0430*/  MUFU.RCP R7, R6 ;  /* 0x0000000600077308 */ /* 0x000e240000001000 */
[----:B0-----:R-:W-:-:S04]  /*0440*/  FFMA R8, R6, R7, -1 ;  /* 0xbf80000006087423 */ /* 0x001fc80000000007 */
[----:B------:R-:W-:-:S04]  /*0450*/  FADD.FTZ R8, -R8, -RZ ;  /* 0x800000ff08087221 */ /* 0x000fc80000010100 */
[CCC-:B------:R-:W-:Y:S01]  /*0460*/  FFMA.RM R9, R7.reuse, R8.reuse, R7.reuse ;  /* 0x0000000807097223 */ /* 0x1c0fe20000004007 */
[----:B------:R-:W-:-:S04]  /*0470*/  FFMA.RP R8, R7, R8, R7 ;  /* 0x0000000807087223 */ /* 0x000fc80000008007 */
[C---:B------:R-:W-:Y:S02]  /*0480*/  LOP3.LUT R7, R9.reuse, 0x7fffff, RZ, 0xc0, !PT ;  /* 0x007fffff09077812 */ /* 0x040fe400078ec0ff */
[----:B------:R-:W-:Y:S02]  /*0490*/  FSETP.NEU.FTZ.AND P0, PT, R9, R8, PT ;  /* 0x000000080900720b */ /* 0x000fe40003f1d000 */
[----:B------:R-:W-:Y:S02]  /*04a0*/  LOP3.LUT R8, R7, 0x800000, RZ, 0xfc, !PT ;  /* 0x0080000007087812 */ /* 0x000fe400078efcff */
[----:B------:R-:W-:Y:S02]  /*04b0*/  SEL R7, RZ, 0xffffffff, !P0 ;  /* 0xffffffffff077807 */ /* 0x000fe40004000000 */
[----:B------:R-:W-:-:S03]  /*04c0*/  LOP3.LUT R6, R11, R8, RZ, 0xc0, !PT ;  /* 0x000000080b067212 */ /* 0x000fc600078ec0ff */
[----:B------:R-:W-:Y:S01]  /*04d0*/  IMAD.MOV R7, RZ, RZ, -R7 ;  /* 0x000000ffff077224 */ /* 0x000fe200078e0a07 */
[----:B------:R-:W-:-:S04]  /*04e0*/  SHF.R.U32.HI R6, RZ, R5, R6 ;  /* 0x00000005ff067219 */ /* 0x000fc80000011606 */
[----:B------:R-:W-:Y:S02]  /*04f0*/  LOP3.LUT P1, RZ, R7, R5, R8, 0xf8, !PT ;  /* 0x0000000507ff7212 */ /* 0x000fe4000782f808 */
[C---:B------:R-:W-:Y:S02]  /*0500*/  LOP3.LUT P0, RZ, R6.reuse, 0x1, RZ, 0xc0, !PT ;  /* 0x0000000106ff7812 */ /* 0x040fe4000780c0ff */
[----:B------:R-:W-:-:S04]  /*0510*/  LOP3.LUT P2, RZ, R6, 0x2, RZ, 0xc0, !PT ;  /* 0x0000000206ff7812 */ /* 0x000fc8000784c0ff */
[----:B------:R-:W-:Y:S02]  /*0520*/  PLOP3.LUT P0, PT, P0, P1, P2, 0xe0, 0x0 ;  /* 0x000000000000781c */ /* 0x000fe40000703c20 */
[----:B------:R-:W-:Y:S02]  /*0530*/  LOP3.LUT P1, RZ, R0, 0x7fffff, RZ, 0xc0, !PT ;  /* 0x007fffff00ff7812 */ /* 0x000fe4000782c0ff */
[----:B------:R-:W-:-:S04]  /*0540*/  SEL R5, RZ, 0x1, !P0 ;  /* 0x00000001ff057807 */ /* 0x000fc80004000000 */
[----:B------:R-:W-:-:S04]  /*0550*/  IADD3 R5, PT, PT, -R5, RZ, RZ ;  /* 0x000000ff05057210 */ /* 0x000fc80007ffe1ff */
[----:B------:R-:W-:Y:S01]  /*0560*/  ISETP.GE.AND P0, PT, R5, RZ, PT ;  /* 0x000000ff0500720c */ /* 0x000fe20003f06270 */
[----:B------:R-:W-:-:S05]  /*0570*/  VIADD R5, R2, 0xffffff04 ;  /* 0xffffff0402057836 */ /* 0x000fca0000000000 */
[----:B------:R-:W-:-:S07]  /*0580*/  SHF.R.U32.HI R5, RZ, R5, R8 ;  /* 0x00000005ff057219 */ /* 0x000fce0000011608 */
[----:B------:R-:W-:-:S05]  /*0590*/  @!P0 IADD3 R5, PT, PT, R5, 0x1, RZ ;  /* 0x0000000105058810 */ /* 0x000fca0007ffe0ff */
[----:B------:R-:W-:-:S05]  /*05a0*/  @!P1 IMAD.SHL.U32 R5, R5, 0x2, RZ ;  /* 0x0000000205059824 */ /* 0x000fca00078e00ff */
[----:B------:R-:W-:Y:S01]  /*05b0*/  LOP3.LUT R5, R5, 0x80000000, R0, 0xf8, !PT ;  /* 0x8000000005057812 */ /* 0x000fe200078ef800 */
[----:B------:R-:W-:Y:S06]  /*05c0*/  BRA `(.L_x_7) ;  /* 0x0000000000047947 */ /* 0x000fec0003800000 */
.L_x_8:
[----:B------:R0:W1:Y:S02]  /*05d0*/  MUFU.RCP R5, R0 ;  /* 0x0000000000057308 */ /* 0x0000640000001000 */
.L_x_7:
[----:B------:R-:W-:Y:S05]  /*05e0*/  BSYNC.RECONVERGENT B1 ;  /* 0x0000000000017941 */ /* 0x000fea0003800200 */
.L_x_5:
[----:B-1----:R-:W-:Y:S01]  /*05f0*/  MOV R2, R5 ;  /* 0x0000000500027202 */ /* 0x002fe20000000f00 */
[----:B------:R-:W-:-:S04]  /*0600*/  IMAD.MOV.U32 R5, RZ, RZ, 0x0 ;  /* 0x00000000ff057424 */ /* 0x000fc800078e00ff */
[----:B0-----:R-:W-:Y:S05]  /*0610*/  RET.REL.NODEC R4 `(sigmoid_backward) ;  /* 0xfffffff804787950 */ /* 0x001fea0003c3ffff */
.L_x_9:
        /* <DEDUP_REMOVED lines=14> */
.L_x_20:


//--------------------- .text.sigmoid_forward     --------------------------
	.section	.text.sigmoid_forward,"ax",@progbits
	.align	128
        .global         sigmoid_forward
        .type           sigmoid_forward,@function
        .size           sigmoid_forward,(.L_x_21 - sigmoid_forward)
        .other          sigmoid_forward,@"STO_CUDA_ENTRY STV_DEFAULT"
sigmoid_forward:
.text.sigmoid_forward:
        /* <DEDUP_REMOVED lines=12> */
[----:B------:R-:W-:Y:S01]  /*00c0*/  IMAD.MOV.U32 R7, RZ, RZ, 0x3bbb989d ;  /* 0x3bbb989dff077424 */ /* 0x000fe200078e00ff */
[----:B------:R-:W-:Y:S01]  /*00d0*/  BSSY.RECONVERGENT B0, `(.L_x_10) ;  /* 0x0000015000007945 */ /* 0x000fe20003800200 */
[----:B------:R-:W-:Y:S02]  /*00e0*/  IMAD.MOV.U32 R9, RZ, RZ, 0x437c0000 ;  /* 0x437c0000ff097424 */ /* 0x000fe400078e00ff */
[----:B--2---:R-:W-:-:S04]  /*00f0*/  FFMA.SAT R0, -R4, R7, 0.5 ;  /* 0x3f00000004007423 */ /* 0x004fc80000002107 */
[----:B------:R-:W-:-:S04]  /*0100*/  FFMA.RM R0, R0, R9, 12582913 ;  /* 0x4b40000100007423 */ /* 0x000fc80000004009 */
[C---:B------:R-:W-:Y:S01]  /*0110*/  FADD R7, R0.reuse, -12583039 ;  /* 0xcb40007f00077421 */ /* 0x040fe20000000000 */
[----:B------:R-:W-:-:S03]  /*0120*/  SHF.L.U32 R0, R0, 0x17, RZ ;  /* 0x0000001700007819 */ /* 0x000fc600000006ff */
[----:B------:R-:W-:-:S04]  /*0130*/  FFMA R7, -R4, 1.4426950216293334961, -R7 ;  /* 0x3fb8aa3b04077823 */ /* 0x000fc80000000907 */
[----:B------:R-:W-:-:S06]  /*0140*/  FFMA R7, -R4, 1.925963033500011079e-08, R7 ;  /* 0x32a5706004077823 */ /* 0x000fcc0000000107 */
[----:B------:R-:W0:Y:S02]  /*0150*/  MUFU.EX2 R7, R7 ;  /* 0x0000000700077308 */ /* 0x000e240000000800 */
[----:B0-----:R-:W-:-:S04]  /*0160*/  FFMA R0, R0, R7, 1 ;  /* 0x3f80000000007423 */ /* 0x001fc80000000007 */
[----:B------:R-:W-:-:S05]  /*0170*/  VIADD R2, R0, 0x1800000 ;  /* 0x0180000000027836 */ /* 0x000fca0000000000 */
[----:B------:R-:W-:-:S04]  /*0180*/  LOP3.LUT R2, R2, 0x7f800000, RZ, 0xc0, !PT ;  /* 0x7f80000002027812 */ /* 0x000fc800078ec0ff */
[----:B------:R-:W-:-:S13]  /*0190*/  ISETP.GT.U32.AND P0, PT, R2, 0x1ffffff, PT ;  /* 0x01ffffff0200780c */ /* 0x000fda0003f04070 */
[----:B------:R-:W-:Y:S05]  /*01a0*/  @P0 BRA `(.L_x_11) ;  /* 0x00000000000c0947 */ /* 0x000fea0003800000 */
[----:B------:R-:W-:-:S07]  /*01b0*/  MOV R4, 0x1d0 ;  /* 0x000001d000047802 */ /* 0x000fce0000000f00 */
[----:B------:R-:W-:Y:S05]  /*01c0*/  CALL.REL.NOINC `($__internal_1_$__cuda_sm20_rcp_rn_f32_slowpath) ;  /* 0x0000000000287944 */ /* 0x000fea0003c00000 */
[----:B------:R-:W-:Y:S05]  /*01d0*/  BRA `(.L_x_12) ;  /* 0x0000000000107947 */ /* 0x000fea0003800000 */
.L_x_11:
[----:B------:R-:W0:Y:S02]  /*01e0*/  MUFU.RCP R7, R0 ;  /* 0x0000000000077308 */ /* 0x000e240000001000 */
[----:B0-----:R-:W-:-:S04]  /*01f0*/  FFMA R2, R0, R7, -1 ;  /* 0xbf80000000027423 */ /* 0x001fc80000000007 */
[----:B------:R-:W-:-:S04]  /*0200*/  FADD.FTZ R2, -R2, -RZ ;  /* 0x800000ff02027221 */ /* 0x000fc80000010100 */
[----:B------:R-:W-:-:S07]  /*0210*/  FFMA R7, R7, R2, R7 ;  /* 0x0000000207077223 */ /* 0x000fce0000000007 */
.L_x_12:
[----:B------:R-:W-:Y:S05]  /*0220*/  BSYNC.RECONVERGENT B0 ;  /* 0x0000000000007941 */ /* 0x000fea0003800200 */
.L_x_10:
[----:B------:R-:W0:Y:S02]  /*0230*/  LDC.64 R4, c[0x0][0x388] ;  /* 0x0000e200ff047b82 */ /* 0x000e240000000a00 */
[----:B0-----:R-:W-:-:S05]  /*0240*/  IMAD.WIDE R2, R3, 0x4, R4 ;  /* 0x0000000403027825 */ /* 0x001fca00078e0204 */
[----:B------:R-:W-:Y:S01]  /*0250*/  STG.E desc[UR4][R2.64], R7 ;  /* 0x0000000702007986 */ /* 0x000fe2000c101904 */
[----:B------:R-:W-:Y:S05]  /*0260*/  EXIT ;  /* 0x000000000000794d */ /* 0x000fea0003800000 */
        .weak           $__internal_1_$__cuda_sm20_rcp_rn_f32_slowpath
        .type           $__internal_1_$__cuda_sm20_rcp_rn_f32_slowpath,@function
        .size           $__internal_1_$__cuda_sm20_rcp_rn_f32_slowpath,(.L_x_21 - $__internal_1_$__cuda_sm20_rcp_rn_f32_slowpath)
$__internal_1_$__cuda_sm20_rcp_rn_f32_slowpath:
        /* <DEDUP_REMOVED lines=15> */
.L_x_14:
[----:B------:R-:W-:-:S05]  /*0360*/  VIADD R5, R2, 0xffffff03 ;  /* 0xffffff0302057836 */ /* 0x000fca0000000000 */
[----:B------:R-:W-:-:S13]  /*0370*/  ISETP.GT.U32.AND P0, PT, R5, 0x1, PT ;  /* 0x000000010500780c */ /* 0x000fda0003f04070 */
[----:B------:R-:W-:Y:S05]  /*0380*/  @P0 BRA `(.L_x_16) ;  /* 0x0000000000780947 */ /* 0x000fea0003800000 */
[----:B------:R-:W-:Y:S01]  /*0390*/  LOP3.LUT R6, R0, 0x7fffff, RZ, 0xc0, !PT ;  /* 0x007fffff00067812 */ /* 0x000fe200078ec0ff */
[----:B------:R-:W-:-:S03]  /*03a0*/  IMAD.MOV.U32 R10, RZ, RZ, 0x3 ;  /* 0x00000003ff0a7424 */ /* 0x000fc600078e00ff */
        /* <DEDUP_REMOVED lines=11> */
[----:B------:R-:W-:Y:S02]  /*0460*/  LOP3.LUT R6, R11, R8, RZ, 0xc0, !PT ;  /* 0x000000080b067212 */ /* 0x000fe400078ec0ff */
[----:B------:R-:W-:-:S02]  /*0470*/  IADD3 R7, PT, PT, -R7, RZ, RZ ;  /* 0x000000ff07077210 */ /* 0x000fc40007ffe1ff */
[-C--:B------:R-:W-:Y:S02]  /*0480*/  SHF.R.U32.HI R6, RZ, R5.reuse, R6 ;  /* 0x00000005ff067219 */ /* 0x080fe40000011606 */
[----:B------:R-:W-:Y:S02]  /*0490*/  LOP3.LUT P1, RZ, R7, R5, R8, 0xf8, !PT ;  /* 0x0000000507ff7212 */ /* 0x000fe4000782f808 */
[C---:B------:R-:W-:Y:S02]  /*04a0*/  LOP3.LUT P0, RZ, R6.reuse, 0x1, RZ, 0xc0, !PT ;  /* 0x0000000106ff7812 */ /* 0x040fe4000780c0ff */
[----:B------:R-:W-:-:S04]  /*04b0*/  LOP3.LUT P2, RZ, R6, 0x2, RZ, 0xc0, !PT ;  /* 0x0000000206ff7812 */ /* 0x000fc8000784c0ff */
[----:B------:R-:W-:Y:S02]  /*04c0*/  PLOP3.LUT P0, PT, P0, P1, P2, 0xe0, 0x0 ;  /* 0x000000000000781c */ /* 0x000fe40000703c20 */
[----:B------:R-:W-:Y:S02]  /*04d0*/  LOP3.LUT P1, RZ, R0, 0x7fffff, RZ, 0xc0, !PT ;  /* 0x007fffff00ff7812 */ /* 0x000fe4000782c0ff */
[----:B------:R-:W-:-:S05]  /*04e0*/  SEL R5, RZ, 0x1, !P0 ;  /* 0x00000001ff057807 */ /* 0x000fca0004000000 */
[----:B------:R-:W-:-:S05]  /*04f0*/  IMAD.MOV R5, RZ, RZ, -R5 ;  /* 0x000000ffff057224 */ /* 0x000fca00078e0a05 */
[----:B------:R-:W-:Y:S02]  /*0500*/  ISETP.GE.AND P0, PT, R5, RZ, PT ;  /* 0x000000ff0500720c */ /* 0x000fe40003f06270 */
[----:B------:R-:W-:-:S04]  /*0510*/  IADD3 R5, PT, PT, R2, -0xfc, RZ ;  /* 0xffffff0402057810 */ /* 0x000fc80007ffe0ff */
[----:B------:R-:W-:-:S07]  /*0520*/  SHF.R.U32.HI R5, RZ, R5, R8 ;  /* 0x00000005ff057219 */ /* 0x000fce0000011608 */
[----:B------:R-:W-:-:S05]  /*0530*/  @!P0 VIADD R5, R5, 0x1 ;  /* 0x0000000105058836 */ /* 0x000fca0000000000 */
[----:B------:R-:W-:-:S04]  /*0540*/  @!P1 SHF.L.U32 R5, R5, 0x1, RZ ;  /* 0x0000000105059819 */ /* 0x000fc800000006ff */
[----:B------:R-:W-:Y:S01]  /*0550*/  LOP3.LUT R5, R5, 0x80000000, R0, 0xf8, !PT ;  /* 0x8000000005057812 */ /* 0x000fe200078ef800 */
[----:B------:R-:W-:Y:S06]  /*0560*/  BRA `(.L_x_15) ;  /* 0x0000000000047947 */ /* 0x000fec0003800000 */
.L_x_16:
[----:B------:R0:W1:Y:S02]  /*0570*/  MUFU.RCP R5, R0 ;  /* 0x0000000000057308 */ /* 0x0000640000001000 */
.L_x_15:
[----:B------:R-:W-:Y:S05]  /*0580*/  BSYNC.RECONVERGENT B1 ;  /* 0x0000000000017941 */ /* 0x000fea0003800200 */
.L_x_13:
[----:B-1----:R-:W-:Y:S02]  /*0590*/  IMAD.MOV.U32 R7, RZ, RZ, R5 ;  /* 0x000000ffff077224 */ /* 0x002fe400078e0005 */
[----:B------:R-:W-:-:S04]  /*05a0*/  HFMA2 R5, -RZ, RZ, 0, 0 ;  /* 0x00000000ff057431 */ /* 0x000fc800000001ff */
[----:B0-----:R-:W-:Y:S05]  /*05b0*/  RET.REL.NODEC R4 `(sigmoid_forward) ;  /* 0xfffffff804907950 */ /* 0x001fea0003c3ffff */
.L_x_17:
        /* <DEDUP_REMOVED lines=12> */
.L_x_21:


//--------------------- .text.relu_backward       --------------------------
	.section	.text.relu_backward,"ax",@progbits
	.align	128
        .global         relu_backward
        .type           relu_backward,@function
        .size           relu_backward,(.L_x_26 - relu_backward)
        .other          relu_backward,@"STO_CUDA_ENTRY STV_DEFAULT"
relu_backward:
.text.relu_backward:
        /* <DEDUP_REMOVED lines=10> */
[----:B------:R-:W2:Y:S08]  /*00a0*/  LDC.64 R2, c[0x0][0x388] ;  /* 0x0000e200ff027b82 */ /* 0x000eb00000000a00 */
[----:B------:R-:W3:Y:S01]  /*00b0*/  LDC.64 R6, c[0x0][0x390] ;  /* 0x0000e400ff067b82 */ /* 0x000ee20000000a00 */
[----:B0-----:R-:W-:-:S06]  /*00c0*/  IMAD.WIDE R4, R9, 0x4, R4 ;  /* 0x0000000409047825 */ /* 0x001fcc00078e0204 */
[----:B-1----:R-:W4:Y:S01]  /*00d0*/  LDG.E R4, desc[UR4][R4.64] ;  /* 0x0000000404047981 */ /* 0x002f22000c1e1900 */
[----:B--2---:R-:W-:-:S06]  /*00e0*/  IMAD.WIDE R2, R9, 0x4, R2 ;  /* 0x0000000409027825 */ /* 0x004fcc00078e0202 */
[----:B------:R-:W2:Y:S01]  /*00f0*/  LDG.E R3, desc[UR4][R2.64] ;  /* 0x0000000402037981 */ /* 0x000ea2000c1e1900 */
[----:B------:R-:W-:Y:S02]  /*0100*/  HFMA2 R0, -RZ, RZ, 1.875, 0 ;  /* 0x3f800000ff007431 */ /* 0x000fe400000001ff */
[----:B---3--:R-:W-:Y:S01]  /*0110*/  IMAD.WIDE R6, R9, 0x4, R6 ;  /* 0x0000000409067825 */ /* 0x008fe200078e0206 */
[----:B----4-:R-:W-:-:S04]  /*0120*/  FSETP.GT.AND P0, PT, R4, RZ, PT ;  /* 0x000000ff0400720b */ /* 0x010fc80003f04000 */
[----:B------:R-:W-:-:S05]  /*0130*/  FSEL R0, R0, 0.0099999997764825820923, P0 ;  /* 0x3c23d70a00007808 */ /* 0x000fca0000000000 */
[----:B--2---:R-:W-:-:S05]  /*0140*/  FMUL R9, R0, R3 ;  /* 0x0000000300097220 */ /* 0x004fca0000400000 */
[----:B------:R-:W-:Y:S01]  /*0150*/  STG.E desc[UR4][R6.64], R9 ;  /* 0x0000000906007986 */ /* 0x000fe2000c101904 */
[----:B------:R-:W-:Y:S05]  /*0160*/  EXIT ;  /* 0x000000000000794d */ /* 0x000fea0003800000 */
.L_x_18:
        /* <DEDUP_REMOVED lines=9> */
.L_x_26:


//--------------------- .text.relu_forward        --------------------------
	.section	.text.relu_forward,"ax",@progbits
	.align	128
        .global         relu_forward
        .type           relu_forward,@function
        .size           relu_forward,(.L_x_27 - relu_forward)
        .other          relu_forward,@"STO_CUDA_ENTRY STV_DEFAULT"
relu_forward:
.text.relu_forward:
[----:B------:R-:W-:Y:S01]  /*0000*/  LDC R1, c[0x0][0x37c] ;  /* 0x0000df00ff017b82 */ /* 0x000fe20000000800 */
[----:B------:R-:W0:Y:S01]  /*0010*/  S2R R7, SR_CTAID.X ;  /* 0x0000000000077919 */ /* 0x000e220000002500 */
[----:B------:R-:W0:Y:S01]  /*0020*/  LDCU UR4, c[0x0][0x360] ;  /* 0x00006c00ff0477ac */ /* 0x000e220008000800 */
[----:B------:R-:W0:Y:S01]  /*0030*/  S2R R0, SR_TID.X ;  /* 0x0000000000007919 */ /* 0x000e220000002100 */
[----:B------:R-:W1:Y:S01]  /*0040*/  LDCU UR5, c[0x0][0x390] ;  /* 0x00007200ff0577ac */ /* 0x000e620008000800 */
        /* <DEDUP_REMOVED lines=8> */
[----:B--2---:R-:W-:Y:S01]  /*00d0*/  IMAD.WIDE R4, R7, 0x4, R4 ;  /* 0x0000000407047825 */ /* 0x004fe200078e0204 */
[----:B---3--:R-:W-:-:S13]  /*00e0*/  FSETP.GT.AND P0, PT, R3, RZ, PT ;  /* 0x000000ff0300720b */ /* 0x008fda0003f04000 */
[----:B------:R-:W-:-:S05]  /*00f0*/  @!P0 FMUL R7, R3, 0.0099999997764825820923 ;  /* 0x3c23d70a03078820 */ /* 0x000fca0000400000 */
[----:B------:R0:W-:Y:S01]  /*0100*/  @!P0 STG.E desc[UR4][R4.64], R7 ;  /* 0x0000000704008986 */ /* 0x0001e2000c101904 */
[----:B------:R-:W-:Y:S05]  /*0110*/  @!P0 EXIT ;  /* 0x000000000000894d */ /* 0x000fea0003800000 */
[----:B------:R-:W-:Y:S01]  /*0120*/  STG.E desc[UR4][R4.64], R3 ;  /* 0x0000000304007986 */ /* 0x000fe2000c101904 */
[----:B------:R-:W-:Y:S05]  /*0130*/  EXIT ;  /* 0x000000000000794d */ /* 0x000fea0003800000 */
.L_x_19:
        /* <DEDUP_REMOVED lines=12> */
.L_x_27:


//--------------------- .nv.shared.reserved.0     --------------------------
	.section	.nv.shared.reserved.0,"aw",@nobits
	.weak		__nv_reservedSMEM_offset_0_alias
	.size		__nv_reservedSMEM_offset_0_alias, 0, 64
	.other		__nv_reservedSMEM_offset_0_alias,@"STO_CUDA_RESERVED_SHARED STV_DEFAULT"
__nv_reservedSMEM_offset_0_alias:
	.zero		0
	.zero		64


//--------------------- .nv.constant0.softmax_backward --------------------------
	.section	.nv.constant0.softmax_backward,"a",@progbits
	.sectionflags	@""
	.align	4
.nv.constant0.softmax_backward:
	.zero		924


//--------------------- .nv.constant0.softmax_forward --------------------------
	.section	.nv.constant0.softmax_forward,"a",@progbits
	.sectionflags	@""
	.align	4
.nv.constant0.softmax_forward:
	.zero		916


//--------------------- .nv.constant0.sigmoid_backward --------------------------
	.section	.nv.constant0.sigmoid_backward,"a",@progbits
	.sectionflags	@""
	.align	4
.nv.constant0.sigmoid_backward:
	.zero		924


//--------------------- .nv.constant0.sigmoid_forward --------------------------
	.section	.nv.constant0.sigmoid_forward,"a",@progbits
	.sectionflags	@""
	.align	4
.nv.constant0.sigmoid_forward:
	.zero		916


//--------------------- .nv.constant0.relu_backward --------------------------
	.section	.nv.constant0.relu_backward,"a",@progbits
	.sectionflags	@""
	.align	4
.nv.constant0.relu_backward:
	.zero		924


//--------------------- .nv.constant0.relu_forward --------------------------
	.section	.nv.constant0.relu_forward,"a",@progbits
	.sectionflags	@""
	.align	4
.nv.constant0.relu_forward:
	.zero		916


//--------------------- SYMBOLS --------------------------

	.type		.nv.reservedSmem.offset0,@object
	.size		.nv.reservedSmem.offset0,0x4
